	.headerflags	@"EF_CUDA_TEXMODE_UNIFIED EF_CUDA_64BIT_ADDRESS EF_CUDA_ACCELERATORS EF_CUDA_SM90 EF_CUDA_VIRTUAL_SM(EF_CUDA_SM90)"
	.elftype	@"ET_EXEC"


//--------------------- .nv.info                  --------------------------
	.section	.nv.info,"",@"SHT_CUDA_INFO"
	.align	4


	//----- nvinfo : EIATTR_REGCOUNT
	.align		4
        /*0000*/ 	.byte	0x04, 0x2f
        /*0002*/ 	.short	(.L_1 - .L_0)
	.align		4
.L_0:
        /*0004*/ 	.word	index@(triton_poi_fused_max_pool2d_with_indices_113)
        /*0008*/ 	.word	0x00000010


	//----- nvinfo : EIATTR_MIN_STACK_SIZE
	.align		4
.L_1:
        /*000c*/ 	.byte	0x04, 0x12
        /*000e*/ 	.short	(.L_3 - .L_2)
	.align		4
.L_2:
        /*0010*/ 	.word	index@(triton_poi_fused_max_pool2d_with_indices_113)
        /*0014*/ 	.word	0x00000000


	//----- nvinfo : EIATTR_FRAME_SIZE
	.align		4
.L_3:
        /*0018*/ 	.byte	0x04, 0x11
        /*001a*/ 	.short	(.L_5 - .L_4)
	.align		4
.L_4:
        /*001c*/ 	.word	index@(triton_poi_fused_max_pool2d_with_indices_113)
        /*0020*/ 	.word	0x00000000


	//----- nvinfo : EIATTR_MIN_STACK_SIZE
	.align		4
.L_5:
        /*0024*/ 	.byte	0x04, 0x12
        /*0026*/ 	.short	(.L_7 - .L_6)
	.align		4
.L_6:
        /*0028*/ 	.word	index@(triton_poi_fused_max_pool2d_with_indices_113)
        /*002c*/ 	.word	0x00000000
.L_7:


//--------------------- .nv.info.triton_poi_fused_max_pool2d_with_indices_113 --------------------------
	.section	.nv.info.triton_poi_fused_max_pool2d_with_indices_113,"",@"SHT_CUDA_INFO"
	.sectionflags	@""
	.align	4


	//----- nvinfo : EIATTR_CUDA_API_VERSION
	.align		4
        /*0000*/ 	.byte	0x04, 0x37
        /*0002*/ 	.short	(.L_9 - .L_8)
.L_8:
        /*0004*/ 	.word	0x0000007c


	//----- nvinfo : EIATTR_KPARAM_INFO
	.align		4
.L_9:
        /*0008*/ 	.byte	0x04, 0x17
        /*000a*/ 	.short	(.L_11 - .L_10)
.L_10:
        /*000c*/ 	.word	0x00000000
        /*0010*/ 	.short	0x0003
        /*0012*/ 	.short	0x0018
        /*0014*/ 	.byte	0x00, 0xf0, 0x11, 0x00


	//----- nvinfo : EIATTR_KPARAM_INFO
	.align		4
.L_11:
        /*0018*/ 	.byte	0x04, 0x17
        /*001a*/ 	.short	(.L_13 - .L_12)
.L_12:
        /*001c*/ 	.word	0x00000000
        /*0020*/ 	.short	0x0002
        /*0022*/ 	.short	0x0010
        /*0024*/ 	.byte	0x00, 0xf4, 0x21, 0x00


	//----- nvinfo : EIATTR_KPARAM_INFO
	.align		4
.L_13:
        /*0028*/ 	.byte	0x04, 0x17
        /*002a*/ 	.short	(.L_15 - .L_14)
.L_14:
        /*002c*/ 	.word	0x00000000
        /*0030*/ 	.short	0x0001
        /*0032*/ 	.short	0x0008
        /*0034*/ 	.byte	0x00, 0xf4, 0x21, 0x00


	//----- nvinfo : EIATTR_KPARAM_INFO
	.align		4
.L_15:
        /*0038*/ 	.byte	0x04, 0x17
        /*003a*/ 	.short	(.L_17 - .L_16)
.L_16:
        /*003c*/ 	.word	0x00000000
        /*0040*/ 	.short	0x0000
        /*0042*/ 	.short	0x0000
        /*0044*/ 	.byte	0x00, 0xf4, 0x21, 0x00


	//----- nvinfo : EIATTR_SPARSE_MMA_MASK
	.align		4
.L_17:
        /*0048*/ 	.byte	0x03, 0x50
        /*004a*/ 	.short	0x0000


	//----- nvinfo : EIATTR_MAXREG_COUNT
	.align		4
        /*004c*/ 	.byte	0x03, 0x1b
        /*004e*/ 	.short	0x00ff


	//----- nvinfo : EIATTR_EXIT_INSTR_OFFSETS
	.align		4
        /*0050*/ 	.byte	0x04, 0x1c
        /*0052*/ 	.short	(.L_19 - .L_18)


	//   ....[0]....
.L_18:
        /*0054*/ 	.word	0x00000370


	//   ....[1]....
        /*0058*/ 	.word	0x00000390


	//----- nvinfo : EIATTR_REQNTID
	.align		4
.L_19:
        /*005c*/ 	.byte	0x04, 0x10
        /*005e*/ 	.short	(.L_21 - .L_20)
.L_20:
        /*0060*/ 	.word	0x00000020
        /*0064*/ 	.word	0x00000001
        /*0068*/ 	.word	0x00000001


	//----- nvinfo : EIATTR_CBANK_PARAM_SIZE
	.align		4
.L_21:
        /*006c*/ 	.byte	0x03, 0x19
        /*006e*/ 	.short	0x001c


	//----- nvinfo : EIATTR_PARAM_CBANK
	.align		4
        /*0070*/ 	.byte	0x04, 0x0a
        /*0072*/ 	.short	(.L_23 - .L_22)
	.align		4
.L_22:
        /*0074*/ 	.word	index@(.nv.constant0.triton_poi_fused_max_pool2d_with_indices_113)
        /*0078*/ 	.short	0x0210
        /*007a*/ 	.short	0x001c


	//----- nvinfo : EIATTR_SW_WAR
	.align		4
.L_23:
        /*007c*/ 	.byte	0x04, 0x36
        /*007e*/ 	.short	(.L_25 - .L_24)
.L_24:
        /*0080*/ 	.word	0x00000008
.L_25:


//--------------------- .nv.callgraph             --------------------------
	.section	.nv.callgraph,"",@"SHT_CUDA_CALLGRAPH"
	.align	4
	.sectionentsize	8
	.align		4
        /*0000*/ 	.word	0x00000000
	.align		4
        /*0004*/ 	.word	0xffffffff
	.align		4
        /*0008*/ 	.word	0x00000000
	.align		4
        /*000c*/ 	.word	0xfffffffe
	.align		4
        /*0010*/ 	.word	0x00000000
	.align		4
        /*0014*/ 	.word	0xfffffffd
	.align		4
        /*0018*/ 	.word	0x00000000
	.align		4
        /*001c*/ 	.word	0xfffffffc


//--------------------- .text.triton_poi_fused_max_pool2d_with_indices_113 --------------------------
	.section	.text.triton_poi_fused_max_pool2d_with_indices_113,"ax",@progbits
	.align	128
        .global         triton_poi_fused_max_pool2d_with_indices_113
        .type           triton_poi_fused_max_pool2d_with_indices_113,@function
        .size           triton_poi_fused_max_pool2d_with_indices_113,(.L_x_1 - triton_poi_fused_max_pool2d_with_indices_113)
        .other          triton_poi_fused_max_pool2d_with_indices_113,@"STO_CUDA_ENTRY STV_DEFAULT"
triton_poi_fused_max_pool2d_with_indices_113:
.text.triton_poi_fused_max_pool2d_with_indices_113:
[----:B------:R-:W0:Y:S02]  /*0000*/  LDC R1, c[0x0][0x28] ;  /* 0x00000a00ff017b82 */ /* 0x000e240000000800 */
[----:B------:R-:W1:Y:S01]  /*0010*/  S2R R0, SR_TID.X ;  /* 0x0000000000007919 */ /* 0x000e620000002100 */
[----:B------:R-:W2:Y:S01]  /*0020*/  LDC.64 R2, c[0x0][0x210] ;  /* 0x00008400ff027b82 */ /* 0x000ea20000000a00 */
[----:B------:R-:W-:Y:S01]  /*0030*/  CS2R R12, SRZ ;  /* 0x00000000000c7805 */ /* 0x000fe2000001ff00 */
[----:B------:R-:W-:Y:S01]  /*0040*/  IMAD.MOV.U32 R4, RZ, RZ, RZ ;  /* 0x000000ffff047224 */ /* 0x000fe200078e00ff */
[----:B------:R-:W3:Y:S01]  /*0050*/  S2R R5, SR_CTAID.X ;  /* 0x0000000000057919 */ /* 0x000ee20000002500 */
[----:B------:R-:W-:Y:S01]  /*0060*/  ULDC.64 UR4, c[0x0][0x208] ;  /* 0x0000820000047ab9 */ /* 0x000fe20000000a00 */
[----:B------:R-:W-:Y:S02]  /*0070*/  CS2R R10, SRZ ;  /* 0x00000000000a7805 */ /* 0x000fe4000001ff00 */
[----:B------:R-:W-:Y:S01]  /*0080*/  CS2R R8, SRZ ;  /* 0x0000000000087805 */ /* 0x000fe2000001ff00 */
[----:B------:R-:W-:Y:S01]  /*0090*/  ULDC.64 UR6, c[0x0][0x220] ;  /* 0x0000880000067ab9 */ /* 0x000fe20000000a00 */
[----:B-1----:R-:W-:-:S05]  /*00a0*/  IMAD.SHL.U32 R0, R0, 0x2, RZ ;  /* 0x0000000200007824 */ /* 0x002fca00078e00ff */
[----:B------:R-:W-:-:S05]  /*00b0*/  LOP3.LUT R0, R0, 0x3e, RZ, 0xc0, !PT ;  /* 0x0000003e00007812 */ /* 0x000fca00078ec0ff */
[----:B---3--:R-:W-:Y:S02]  /*00c0*/  IMAD R5, R5, 0x40, R0 ;  /* 0x0000004005057824 */ /* 0x008fe400078e0200 */
[----:B------:R-:W-:Y:S02]  /*00d0*/  IMAD.MOV.U32 R0, RZ, RZ, RZ ;  /* 0x000000ffff007224 */ /* 0x000fe400078e00ff */
[C---:B------:R-:W-:Y:S01]  /*00e0*/  IMAD.SHL.U32 R7, R5.reuse, 0x4, RZ ;  /* 0x0000000405077824 */ /* 0x040fe200078e00ff */
[----:B------:R-:W-:-:S03]  /*00f0*/  ISETP.GE.AND P0, PT, R5, 0x40, PT ;  /* 0x000000400500780c */ /* 0x000fc60003f06270 */
[----:B--2---:R-:W-:Y:S02]  /*0100*/  IMAD.WIDE R2, R7, 0x4, R2 ;  /* 0x0000000407027825 */ /* 0x004fe400078e0202 */
[----:B------:R-:W1:Y:S08]  /*0110*/  LDC.64 R6, c[0x0][0x218] ;  /* 0x00008600ff067b82 */ /* 0x000e700000000a00 */
[----:B------:R-:W2:Y:S04]  /*0120*/  @!P0 LDG.E.EL R0, desc[UR4][R2.64] ;  /* 0x0000000402008981 */ /* 0x000ea8000c2e1900 */
[----:B------:R-:W2:Y:S04]  /*0130*/  @!P0 LDG.E.EL R12, desc[UR4][R2.64+0x4] ;  /* 0x00000404020c8981 */ /* 0x000ea8000c2e1900 */
[----:B------:R-:W3:Y:S04]  /*0140*/  @!P0 LDG.E.EL R4, desc[UR4][R2.64+0x10] ;  /* 0x0000100402048981 */ /* 0x000ee8000c2e1900 */
[----:B------:R-:W3:Y:S04]  /*0150*/  @!P0 LDG.E.EL R13, desc[UR4][R2.64+0x14] ;  /* 0x00001404020d8981 */ /* 0x000ee8000c2e1900 */
[----:B------:R-:W4:Y:S04]  /*0160*/  @!P0 LDG.E.EL R11, desc[UR4][R2.64+0x8] ;  /* 0x00000804020b8981 */ /* 0x000f28000c2e1900 */
[----:B------:R-:W5:Y:S04]  /*0170*/  @!P0 LDG.E.EL R10, desc[UR4][R2.64+0x18] ;  /* 0x00001804020a8981 */ /* 0x000f68000c2e1900 */
[----:B------:R-:W5:Y:S04]  /*0180*/  @!P0 LDG.E.EL R8, desc[UR4][R2.64+0xc] ;  /* 0x00000c0402088981 */ /* 0x000f68000c2e1900 */
[----:B------:R-:W5:Y:S01]  /*0190*/  @!P0 LDG.E.EL R9, desc[UR4][R2.64+0x1c] ;  /* 0x00001c0402098981 */ /* 0x000f62000c2e1900 */
[----:B--2---:R-:W-:-:S02]  /*01a0*/  FSETP.GT.AND P2, PT, R12, R0, PT ;  /* 0x000000000c00720b */ /* 0x004fc40003f44000 */
[----:B------:R-:W-:Y:S02]  /*01b0*/  FSETP.NAN.AND P3, PT, R12, R12, PT ;  /* 0x0000000c0c00720b */ /* 0x000fe40003f68000 */
[C---:B---3--:R-:W-:Y:S02]  /*01c0*/  FSETP.GT.AND P4, PT, R13.reuse, R4, PT ;  /* 0x000000040d00720b */ /* 0x048fe40003f84000 */
[----:B------:R-:W-:Y:S02]  /*01d0*/  FSETP.NAN.AND P1, PT, R13, R13, PT ;  /* 0x0000000d0d00720b */ /* 0x000fe40003f28000 */
[----:B----4-:R-:W-:-:S05]  /*01e0*/  FSETP.NAN.AND P6, PT, R11, R11, PT ;  /* 0x0000000b0b00720b */ /* 0x010fca0003fc8000 */
[----:B------:R-:W-:Y:S02]  /*01f0*/  @!P2 SEL R12, R12, R0, P3 ;  /* 0x000000000c0ca207 */ /* 0x000fe40001800000 */
[----:B-----5:R-:W-:Y:S02]  /*0200*/  FSETP.NAN.AND P5, PT, R10, R10, PT ;  /* 0x0000000a0a00720b */ /* 0x020fe40003fa8000 */
[----:B------:R-:W-:Y:S02]  /*0210*/  SEL R0, RZ, 0x1, !P2 ;  /* 0x00000001ff007807 */ /* 0x000fe40005000000 */
[----:B------:R-:W-:Y:S02]  /*0220*/  FSETP.GEU.AND P2, PT, R12, R11, PT ;  /* 0x0000000b0c00720b */ /* 0x000fe40003f4e000 */
[----:B------:R-:W-:Y:S02]  /*0230*/  @!P4 SEL R13, R13, R4, P1 ;  /* 0x000000040d0dc207 */ /* 0x000fe40000800000 */
[----:B------:R-:W-:-:S02]  /*0240*/  FSETP.NAN.AND P1, PT, R8, R8, PT ;  /* 0x000000080800720b */ /* 0x000fc40003f28000 */
[----:B------:R-:W-:Y:S02]  /*0250*/  FSETP.GEU.AND P3, PT, R13, R10, PT ;  /* 0x0000000a0d00720b */ /* 0x000fe40003f6e000 */
[----:B------:R-:W-:Y:S02]  /*0260*/  @!P6 SEL R11, R11, R12, !P2 ;  /* 0x0000000c0b0be207 */ /* 0x000fe40005000000 */
[----:B------:R-:W-:Y:S02]  /*0270*/  FSETP.NAN.AND P6, PT, R9, R9, PT ;  /* 0x000000090900720b */ /* 0x000fe40003fc8000 */
[----:B------:R-:W-:Y:S02]  /*0280*/  @!P5 SEL R10, R10, R13, !P3 ;  /* 0x0000000d0a0ad207 */ /* 0x000fe40005800000 */
[----:B------:R-:W-:Y:S02]  /*0290*/  FSETP.GEU.AND P5, PT, R11, R8, PT ;  /* 0x000000080b00720b */ /* 0x000fe40003fae000 */
[----:B------:R-:W-:-:S02]  /*02a0*/  SEL R2, RZ, 0x1, !P4 ;  /* 0x00000001ff027807 */ /* 0x000fc40006000000 */
[----:B------:R-:W-:Y:S02]  /*02b0*/  @!P1 SEL R8, R8, R11, !P5 ;  /* 0x0000000b08089207 */ /* 0x000fe40006800000 */
[----:B------:R-:W-:Y:S02]  /*02c0*/  FSETP.GEU.AND P1, PT, R10, R9, PT ;  /* 0x000000090a00720b */ /* 0x000fe40003f2e000 */
[----:B------:R-:W-:Y:S02]  /*02d0*/  SEL R2, R2, 0x2, P3 ;  /* 0x0000000202027807 */ /* 0x000fe40001800000 */
[----:B------:R-:W-:Y:S02]  /*02e0*/  SEL R0, R0, 0x2, P2 ;  /* 0x0000000200007807 */ /* 0x000fe40001000000 */
[----:B------:R-:W-:Y:S01]  /*02f0*/  SEL R11, R2, 0x3, P1 ;  /* 0x00000003020b7807 */ /* 0x000fe20000800000 */
[----:B-1----:R-:W-:Y:S01]  /*0300*/  IMAD.WIDE R2, R5, 0x4, R6 ;  /* 0x0000000405027825 */ /* 0x002fe200078e0206 */
[----:B------:R-:W-:-:S02]  /*0310*/  @!P6 SEL R9, R9, R10, !P1 ;  /* 0x0000000a0909e207 */ /* 0x000fc40004800000 */
[----:B------:R-:W-:Y:S02]  /*0320*/  IADD3 R4, P2, R5, UR6, RZ ;  /* 0x0000000605047c10 */ /* 0x000fe4000ff5e0ff */
[----:B------:R-:W-:Y:S01]  /*0330*/  SEL R0, R0, 0x3, P5 ;  /* 0x0000000300007807 */ /* 0x000fe20002800000 */
[----:B------:R1:W-:Y:S01]  /*0340*/  @!P0 STG.E.64 desc[UR4][R2.64], R8 ;  /* 0x0000000802008986 */ /* 0x0003e2000c101b04 */
[----:B------:R-:W-:-:S03]  /*0350*/  LEA.HI.X.SX32 R5, R5, UR7, 0x1, P2 ;  /* 0x0000000705057c11 */ /* 0x000fc600090f0eff */
[----:B------:R-:W-:Y:S01]  /*0360*/  IMAD R11, R11, 0x100, R0 ;  /* 0x000001000b0b7824 */ /* 0x000fe200078e0200 */
[----:B------:R-:W-:Y:S06]  /*0370*/  @P0 EXIT ;  /* 0x000000000000094d */ /* 0x000fec0003800000 */
[----:B------:R-:W-:Y:S01]  /*0380*/  STG.E.U16 desc[UR4][R4.64], R11 ;  /* 0x0000000b04007986 */ /* 0x000fe2000c101504 */
[----:B------:R-:W-:Y:S05]  /*0390*/  EXIT ;  /* 0x000000000000794d */ /* 0x000fea0003800000 */
.L_x_0:
[----:B------:R-:W-:-:S00]  /*03a0*/  BRA `(.L_x_0) ;  /* 0xfffffffc00fc7947 */ /* 0x000fc0000383ffff */
[----:B------:R-:W-:-:S00]  /*03b0*/  NOP ;  /* 0x0000000000007918 */ /* 0x000fc00000000000 */
        /* <DEDUP_REMOVED lines=12> */
.L_x_1:


//--------------------- .nv.constant0.triton_poi_fused_max_pool2d_with_indices_113 --------------------------
	.section	.nv.constant0.triton_poi_fused_max_pool2d_with_indices_113,"a",@progbits
	.sectionflags	@""
	.align	4
.nv.constant0.triton_poi_fused_max_pool2d_with_indices_113:
	.zero		556
